//
// Generated by NVIDIA NVVM Compiler
//
// Compiler Build ID: CL-36424714
// Cuda compilation tools, release 13.0, V13.0.88
// Based on NVVM 20.0.0
//

.version 9.0
.target sm_100
.address_size 64

	// .globl	_Z12outer_kernelPdS_S_ii

.visible .entry _Z12outer_kernelPdS_S_ii(
	.param .u64 .ptr .align 1 _Z12outer_kernelPdS_S_ii_param_0,
	.param .u64 .ptr .align 1 _Z12outer_kernelPdS_S_ii_param_1,
	.param .u64 .ptr .align 1 _Z12outer_kernelPdS_S_ii_param_2,
	.param .u32 _Z12outer_kernelPdS_S_ii_param_3,
	.param .u32 _Z12outer_kernelPdS_S_ii_param_4
)
{
	.reg .pred 	%p<4>;
	.reg .b32 	%r<14>;
	.reg .b64 	%rd<13>;
	.reg .b64 	%fd<4>;

	ld.param.u64 	%rd1, [_Z12outer_kernelPdS_S_ii_param_0];
	ld.param.u64 	%rd2, [_Z12outer_kernelPdS_S_ii_param_1];
	ld.param.u64 	%rd3, [_Z12outer_kernelPdS_S_ii_param_2];
	ld.param.u32 	%r4, [_Z12outer_kernelPdS_S_ii_param_3];
	ld.param.u32 	%r5, [_Z12outer_kernelPdS_S_ii_param_4];
	mov.u32 	%r6, %ctaid.x;
	mov.u32 	%r7, %ntid.x;
	mov.u32 	%r8, %tid.x;
	mad.lo.s32 	%r1, %r6, %r7, %r8;
	mov.u32 	%r9, %ctaid.y;
	mov.u32 	%r10, %ntid.y;
	mov.u32 	%r11, %tid.y;
	mad.lo.s32 	%r12, %r9, %r10, %r11;
	setp.ge.s32 	%p1, %r1, %r4;
	setp.ge.s32 	%p2, %r12, %r5;
	or.pred  	%p3, %p1, %p2;
	@%p3 bra 	$L__BB0_2;
	cvta.to.global.u64 	%rd4, %rd1;
	cvta.to.global.u64 	%rd5, %rd2;
	cvta.to.global.u64 	%rd6, %rd3;
	mul.wide.s32 	%rd7, %r1, 8;
	add.s64 	%rd8, %rd4, %rd7;
	ld.global.f64 	%fd1, [%rd8];
	mul.wide.u32 	%rd9, %r12, 8;
	add.s64 	%rd10, %rd5, %rd9;
	ld.global.f64 	%fd2, [%rd10];
	mul.f64 	%fd3, %fd1, %fd2;
	mad.lo.s32 	%r13, %r5, %r1, %r12;
	mul.wide.s32 	%rd11, %r13, 8;
	add.s64 	%rd12, %rd6, %rd11;
	st.global.f64 	[%rd12], %fd3;
$L__BB0_2:
	ret;

}


// ===== COMPILED SASS (sm_100) =====

	.target	sm_100

	.elftype	@"ET_EXEC"


//--------------------- .note.nv.tkinfo           --------------------------
	.section	.note.nv.tkinfo,"",@"SHT_NOTE"
	.sectionflags	@"SHF_NOTE_NV_TKINFO"
	.tkinfo
        /*0018*/ 	.word	0x00000002
        /*0030*/ 	.string	""
        /*0030*/ 	.string	"ptxas"
        /*0030*/ 	.string	"Cuda compilation tools, release 13.0, V13.0.88"
        /*0030*/ 	.string	"Build cuda_13.0.r13.0/compiler.36424714_0"
        /*0030*/ 	.string	"-arch sm_100 -m 64 "



//--------------------- .note.nv.cuinfo           --------------------------
	.section	.note.nv.cuinfo,"",@"SHT_NOTE"
	.sectionflags	@"SHF_NOTE_NV_CUINFO"
        /*0018*/ 	.short	0x0002
        /*001a*/ 	.short	0x0064
        /*001c*/ 	.short	0x0082
	.zero		2


//--------------------- .nv.info                  --------------------------
	.section	.nv.info,"",@"SHT_CUDA_INFO"
	.align	4


	//----- nvinfo : EIATTR_REGCOUNT
	.align		4
        /*0000*/ 	.byte	0x04, 0x2f
        /*0002*/ 	.short	(.L_1 - .L_0)
	.align		4
.L_0:
        /*0004*/ 	.word	index@(_Z12outer_kernelPdS_S_ii)
        /*0008*/ 	.word	0x0000000e


	//----- nvinfo : EIATTR_FRAME_SIZE
	.align		4
.L_1:
        /*000c*/ 	.byte	0x04, 0x11
        /*000e*/ 	.short	(.L_3 - .L_2)
	.align		4
.L_2:
        /*0010*/ 	.word	index@(_Z12outer_kernelPdS_S_ii)
        /*0014*/ 	.word	0x00000000


	//----- nvinfo : EIATTR_MIN_STACK_SIZE
	.align		4
.L_3:
        /*0018*/ 	.byte	0x04, 0x12
        /*001a*/ 	.short	(.L_5 - .L_4)
	.align		4
.L_4:
        /*001c*/ 	.word	index@(_Z12outer_kernelPdS_S_ii)
        /*0020*/ 	.word	0x00000000
.L_5:


//--------------------- .nv.compat                --------------------------
	.section	.nv.compat,"",@"SHT_CUDA_COMPAT_INFO"
	.align	4
        /*0000*/ 	.byte	0x02, 0x09, 0x00, 0x00, 0x02, 0x02, 0x01, 0x00, 0x02, 0x05, 0x05, 0x00, 0x03, 0x07, 0x01, 0x01
        /*0010*/ 	.byte	0x02, 0x03, 0x00, 0x00, 0x02, 0x06, 0x01, 0x00, 0x04, 0x0b, 0x08, 0x00, 0x01, 0x00, 0x00, 0x00
        /*0020*/ 	.byte	0x00, 0x00, 0x00, 0x00


//--------------------- .nv.info._Z12outer_kernelPdS_S_ii --------------------------
	.section	.nv.info._Z12outer_kernelPdS_S_ii,"",@"SHT_CUDA_INFO"
	.sectionflags	@""
	.align	4


	//----- nvinfo : EIATTR_CUDA_API_VERSION
	.align		4
        /*0000*/ 	.byte	0x04, 0x37
        /*0002*/ 	.short	(.L_7 - .L_6)
.L_6:
        /*0004*/ 	.word	0x00000082


	//----- nvinfo : EIATTR_KPARAM_INFO
	.align		4
.L_7:
        /*0008*/ 	.byte	0x04, 0x17
        /*000a*/ 	.short	(.L_9 - .L_8)
.L_8:
        /*000c*/ 	.word	0x00000000
        /*0010*/ 	.short	0x0004
        /*0012*/ 	.short	0x001c
        /*0014*/ 	.byte	0x00, 0xf0, 0x11, 0x00


	//----- nvinfo : EIATTR_KPARAM_INFO
	.align		4
.L_9:
        /*0018*/ 	.byte	0x04, 0x17
        /*001a*/ 	.short	(.L_11 - .L_10)
.L_10:
        /*001c*/ 	.word	0x00000000
        /*0020*/ 	.short	0x0003
        /*0022*/ 	.short	0x0018
        /*0024*/ 	.byte	0x00, 0xf0, 0x11, 0x00


	//----- nvinfo : EIATTR_KPARAM_INFO
	.align		4
.L_11:
        /*0028*/ 	.byte	0x04, 0x17
        /*002a*/ 	.short	(.L_13 - .L_12)
.L_12:
        /*002c*/ 	.word	0x00000000
        /*0030*/ 	.short	0x0002
        /*0032*/ 	.short	0x0010
        /*0034*/ 	.byte	0x00, 0xf5, 0x21, 0x00


	//----- nvinfo : EIATTR_KPARAM_INFO
	.align		4
.L_13:
        /*0038*/ 	.byte	0x04, 0x17
        /*003a*/ 	.short	(.L_15 - .L_14)
.L_14:
        /*003c*/ 	.word	0x00000000
        /*0040*/ 	.short	0x0001
        /*0042*/ 	.short	0x0008
        /*0044*/ 	.byte	0x00, 0xf5, 0x21, 0x00


	//----- nvinfo : EIATTR_KPARAM_INFO
	.align		4
.L_15:
        /*0048*/ 	.byte	0x04, 0x17
        /*004a*/ 	.short	(.L_17 - .L_16)
.L_16:
        /*004c*/ 	.word	0x00000000
        /*0050*/ 	.short	0x0000
        /*0052*/ 	.short	0x0000
        /*0054*/ 	.byte	0x00, 0xf5, 0x21, 0x00


	//----- nvinfo : EIATTR_SPARSE_MMA_MASK
	.align		4
.L_17:
        /*0058*/ 	.byte	0x03, 0x50
        /*005a*/ 	.short	0x0000


	//----- nvinfo : EIATTR_MAXREG_COUNT
	.align		4
        /*005c*/ 	.byte	0x03, 0x1b
        /*005e*/ 	.short	0x00ff


	//----- nvinfo : EIATTR_MERCURY_ISA_VERSION
	.align		4
        /*0060*/ 	.byte	0x03, 0x5f
        /*0062*/ 	.short	0x0101


	//----- nvinfo : EIATTR_VRC_CTA_INIT_COUNT
	.align		4
        /*0064*/ 	.byte	0x02, 0x4a
	.zero		1
	.zero		1


	//----- nvinfo : EIATTR_EXIT_INSTR_OFFSETS
	.align		4
        /*0068*/ 	.byte	0x04, 0x1c
        /*006a*/ 	.short	(.L_19 - .L_18)


	//   ....[0]....
.L_18:
        /*006c*/ 	.word	0x000000c0


	//   ....[1]....
        /*0070*/ 	.word	0x00000190


	//----- nvinfo : EIATTR_CBANK_PARAM_SIZE
	.align		4
.L_19:
        /*0074*/ 	.byte	0x03, 0x19
        /*0076*/ 	.short	0x0020


	//----- nvinfo : EIATTR_PARAM_CBANK
	.align		4
        /*0078*/ 	.byte	0x04, 0x0a
        /*007a*/ 	.short	(.L_21 - .L_20)
	.align		4
.L_20:
        /*007c*/ 	.word	index@(.nv.constant0._Z12outer_kernelPdS_S_ii)
        /*0080*/ 	.short	0x0380
        /*0082*/ 	.short	0x0020


	//----- nvinfo : EIATTR_SW_WAR
	.align		4
.L_21:
        /*0084*/ 	.byte	0x04, 0x36
        /*0086*/ 	.short	(.L_23 - .L_22)
.L_22:
        /*0088*/ 	.word	0x00000008
.L_23:


//--------------------- .nv.callgraph             --------------------------
	.section	.nv.callgraph,"",@"SHT_CUDA_CALLGRAPH"
	.align	4
	.sectionentsize	8
	.align		4
        /*0000*/ 	.word	0x00000000
	.align		4
        /*0004*/ 	.word	0xffffffff
	.align		4
        /*0008*/ 	.word	0x00000000
	.align		4
        /*000c*/ 	.word	0xfffffffe
	.align		4
        /*0010*/ 	.word	0x00000000
	.align		4
        /*0014*/ 	.word	0xfffffffd
	.align		4
        /*0018*/ 	.word	0x00000000
	.align		4
        /*001c*/ 	.word	0xfffffffc


//--------------------- .text._Z12outer_kernelPdS_S_ii --------------------------
	.section	.text._Z12outer_kernelPdS_S_ii,"ax",@progbits
	.align	128
        .global         _Z12outer_kernelPdS_S_ii
        .type           _Z12outer_kernelPdS_S_ii,@function
        .size           _Z12outer_kernelPdS_S_ii,(.L_x_1 - _Z12outer_kernelPdS_S_ii)
        .other          _Z12outer_kernelPdS_S_ii,@"STO_CUDA_ENTRY STV_DEFAULT"
_Z12outer_kernelPdS_S_ii:
.text._Z12outer_kernelPdS_S_ii:
[----:B------:R-:W-:Y:S01]  /*0000*/  LDC R1, c[0x0][0x37c] ;  /* 0x0000df00ff017b82 */ /* 0x000fe20000000800 */
[----:B------:R-:W0:Y:S07]  /*0010*/  S2R R3, SR_TID.Y ;  /* 0x0000000000037919 */ /* 0x000e2e0000002200 */
[----:B------:R-:W1:Y:S01]  /*0020*/  LDC R7, c[0x0][0x360] ;  /* 0x0000d800ff077b82 */ /* 0x000e620000000800 */
[----:B------:R-:W2:Y:S01]  /*0030*/  LDCU.64 UR6, c[0x0][0x398] ;  /* 0x00007300ff0677ac */ /* 0x000ea20008000a00 */
[----:B------:R-:W1:Y:S06]  /*0040*/  S2R R2, SR_TID.X ;  /* 0x0000000000027919 */ /* 0x000e6c0000002100 */
[----:B------:R-:W0:Y:S08]  /*0050*/  S2UR UR5, SR_CTAID.Y ;  /* 0x00000000000579c3 */ /* 0x000e300000002600 */
[----:B------:R-:W0:Y:S08]  /*0060*/  LDC R0, c[0x0][0x364] ;  /* 0x0000d900ff007b82 */ /* 0x000e300000000800 */
[----:B------:R-:W1:Y:S01]  /*0070*/  S2UR UR4, SR_CTAID.X ;  /* 0x00000000000479c3 */ /* 0x000e620000002500 */
[----:B0-----:R-:W-:-:S05]  /*0080*/  IMAD R0, R0, UR5, R3 ;  /* 0x0000000500007c24 */ /* 0x001fca000f8e0203 */
[----:B--2---:R-:W-:Y:S01]  /*0090*/  ISETP.GE.AND P0, PT, R0, UR7, PT ;  /* 0x0000000700007c0c */ /* 0x004fe2000bf06270 */
[----:B-1----:R-:W-:-:S05]  /*00a0*/  IMAD R7, R7, UR4, R2 ;  /* 0x0000000407077c24 */ /* 0x002fca000f8e0202 */
[----:B------:R-:W-:-:S13]  /*00b0*/  ISETP.GE.OR P0, PT, R7, UR6, P0 ;  /* 0x0000000607007c0c */ /* 0x000fda0008706670 */
[----:B------:R-:W-:Y:S05]  /*00c0*/  @P0 EXIT ;  /* 0x000000000000094d */ /* 0x000fea0003800000 */
[----:B------:R-:W0:Y:S01]  /*00d0*/  LDC.64 R2, c[0x0][0x380] ;  /* 0x0000e000ff027b82 */ /* 0x000e220000000a00 */
[----:B------:R-:W1:Y:S07]  /*00e0*/  LDCU.64 UR4, c[0x0][0x358] ;  /* 0x00006b00ff0477ac */ /* 0x000e6e0008000a00 */
[----:B------:R-:W2:Y:S08]  /*00f0*/  LDC.64 R4, c[0x0][0x388] ;  /* 0x0000e200ff047b82 */ /* 0x000eb00000000a00 */
[----:B------:R-:W3:Y:S01]  /*0100*/  LDC.64 R8, c[0x0][0x390] ;  /* 0x0000e400ff087b82 */ /* 0x000ee20000000a00 */
[----:B0-----:R-:W-:-:S06]  /*0110*/  IMAD.WIDE R2, R7, 0x8, R2 ;  /* 0x0000000807027825 */ /* 0x001fcc00078e0202 */
[----:B-1----:R-:W4:Y:S01]  /*0120*/  LDG.E.64 R2, desc[UR4][R2.64] ;  /* 0x0000000402027981 */ /* 0x002f22000c1e1b00 */
[----:B--2---:R-:W-:-:S06]  /*0130*/  IMAD.WIDE.U32 R4, R0, 0x8, R4 ;  /* 0x0000000800047825 */ /* 0x004fcc00078e0004 */
[----:B------:R-:W4:Y:S01]  /*0140*/  LDG.E.64 R4, desc[UR4][R4.64] ;  /* 0x0000000404047981 */ /* 0x000f22000c1e1b00 */
[----:B------:R-:W-:-:S04]  /*0150*/  IMAD R11, R7, UR7, R0 ;  /* 0x00000007070b7c24 */ /* 0x000fc8000f8e0200 */
[----:B---3--:R-:W-:Y:S01]  /*0160*/  IMAD.WIDE R8, R11, 0x8, R8 ;  /* 0x000000080b087825 */ /* 0x008fe200078e0208 */
[----:B----4-:R-:W-:-:S07]  /*0170*/  DMUL R6, R2, R4 ;  /* 0x0000000402067228 */ /* 0x010fce0000000000 */
[----:B------:R-:W-:Y:S01]  /*0180*/  STG.E.64 desc[UR4][R8.64], R6 ;  /* 0x0000000608007986 */ /* 0x000fe2000c101b04 */
[----:B------:R-:W-:Y:S05]  /*0190*/  EXIT ;  /* 0x000000000000794d */ /* 0x000fea0003800000 */
.L_x_0:
[----:B------:R-:W-:-:S00]  /*01a0*/  BRA `(.L_x_0) ;  /* 0xfffffffc00fc7947 */ /* 0x000fc0000383ffff */
[----:B------:R-:W-:-:S00]  /*01b0*/  NOP ;  /* 0x0000000000007918 */ /* 0x000fc00000000000 */
        /* <DEDUP_REMOVED lines=12> */
.L_x_1:


//--------------------- .nv.shared.reserved.0     --------------------------
	.section	.nv.shared.reserved.0,"aw",@nobits
	.weak		__nv_reservedSMEM_offset_0_alias
	.size		__nv_reservedSMEM_offset_0_alias, 0, 64
	.other		__nv_reservedSMEM_offset_0_alias,@"STO_CUDA_RESERVED_SHARED STV_DEFAULT"
__nv_reservedSMEM_offset_0_alias:
	.zero		0
	.zero		64


//--------------------- .nv.constant0._Z12outer_kernelPdS_S_ii --------------------------
	.section	.nv.constant0._Z12outer_kernelPdS_S_ii,"a",@progbits
	.sectionflags	@""
	.align	4
.nv.constant0._Z12outer_kernelPdS_S_ii:
	.zero		928


//--------------------- SYMBOLS --------------------------

	.type		.nv.reservedSmem.offset0,@object
	.size		.nv.reservedSmem.offset0,0x4
